







.version 5.0
.target sm_61
.address_size 64


.global .align 8 .b8 _ZTVSt9basic_iosIcSt11char_traitsIcEE[32];
.global .align 8 .b8 _ZTTSo[8];
.global .align 8 .b8 _ZTVSt15basic_streambufIcSt11char_traitsIcEE[128];
.global .align 8 .b8 _ZTVNSt7__cxx1115basic_stringbufIcSt11char_traitsIcESaIcEEE[128];
.global .align 8 .b8 _ZTTNSt7__cxx1119basic_ostringstreamIcSt11char_traitsIcESaIcEEE[8];
.global .align 8 .b8 _ZTVN10__cxxabiv119__pointer_type_infoE[8];
.global .align 8 .b8 _ZTVN10__cxxabiv120__function_type_infoE[8];
.global .align 8 .b8 _ZTVN10__cxxabiv117__class_type_infoE[8];
.global .align 8 .b8 _ZTVN10__cxxabiv120__si_class_type_infoE[8];
.global .align 8 .b8 _ZTVSt9exception[40];
.global .align 8 .b8 _ZTVN3c105ErrorE[40];
.global .align 8 .b8 _ZTVN3c1020intrusive_ptr_targetE[40];
.global .align 8 .b8 _ZTVN3c1011StorageImplE[40];
.global .align 8 .b8 _ZTVN6caffe28OperatorINS_11CUDAContextEEE[136];
.global .align 8 .b8 _ZTVN6caffe216WeightedSampleOpIfNS_11CUDAContextEEE[136];

.visible .entry _ZN6caffe277_GLOBAL__N__53_tmpxft_00006863_00000000_7_weighted_sample_op_cpp1_ii_4f21d0ae20WeightedSampleKernelEiiPKfS2_PfPiS3_(
.param .u32 _ZN6caffe277_GLOBAL__N__53_tmpxft_00006863_00000000_7_weighted_sample_op_cpp1_ii_4f21d0ae20WeightedSampleKernelEiiPKfS2_PfPiS3__param_0,
.param .u32 _ZN6caffe277_GLOBAL__N__53_tmpxft_00006863_00000000_7_weighted_sample_op_cpp1_ii_4f21d0ae20WeightedSampleKernelEiiPKfS2_PfPiS3__param_1,
.param .u64 _ZN6caffe277_GLOBAL__N__53_tmpxft_00006863_00000000_7_weighted_sample_op_cpp1_ii_4f21d0ae20WeightedSampleKernelEiiPKfS2_PfPiS3__param_2,
.param .u64 _ZN6caffe277_GLOBAL__N__53_tmpxft_00006863_00000000_7_weighted_sample_op_cpp1_ii_4f21d0ae20WeightedSampleKernelEiiPKfS2_PfPiS3__param_3,
.param .u64 _ZN6caffe277_GLOBAL__N__53_tmpxft_00006863_00000000_7_weighted_sample_op_cpp1_ii_4f21d0ae20WeightedSampleKernelEiiPKfS2_PfPiS3__param_4,
.param .u64 _ZN6caffe277_GLOBAL__N__53_tmpxft_00006863_00000000_7_weighted_sample_op_cpp1_ii_4f21d0ae20WeightedSampleKernelEiiPKfS2_PfPiS3__param_5,
.param .u64 _ZN6caffe277_GLOBAL__N__53_tmpxft_00006863_00000000_7_weighted_sample_op_cpp1_ii_4f21d0ae20WeightedSampleKernelEiiPKfS2_PfPiS3__param_6
)
{
.reg .pred %p<15>;
.reg .f32 %f<36>;
.reg .b32 %r<76>;
.reg .b64 %rd<55>;


ld.param.u32 %r21, [_ZN6caffe277_GLOBAL__N__53_tmpxft_00006863_00000000_7_weighted_sample_op_cpp1_ii_4f21d0ae20WeightedSampleKernelEiiPKfS2_PfPiS3__param_0];
ld.param.u32 %r22, [_ZN6caffe277_GLOBAL__N__53_tmpxft_00006863_00000000_7_weighted_sample_op_cpp1_ii_4f21d0ae20WeightedSampleKernelEiiPKfS2_PfPiS3__param_1];
ld.param.u64 %rd18, [_ZN6caffe277_GLOBAL__N__53_tmpxft_00006863_00000000_7_weighted_sample_op_cpp1_ii_4f21d0ae20WeightedSampleKernelEiiPKfS2_PfPiS3__param_2];
ld.param.u64 %rd14, [_ZN6caffe277_GLOBAL__N__53_tmpxft_00006863_00000000_7_weighted_sample_op_cpp1_ii_4f21d0ae20WeightedSampleKernelEiiPKfS2_PfPiS3__param_3];
ld.param.u64 %rd15, [_ZN6caffe277_GLOBAL__N__53_tmpxft_00006863_00000000_7_weighted_sample_op_cpp1_ii_4f21d0ae20WeightedSampleKernelEiiPKfS2_PfPiS3__param_4];
ld.param.u64 %rd16, [_ZN6caffe277_GLOBAL__N__53_tmpxft_00006863_00000000_7_weighted_sample_op_cpp1_ii_4f21d0ae20WeightedSampleKernelEiiPKfS2_PfPiS3__param_5];
ld.param.u64 %rd17, [_ZN6caffe277_GLOBAL__N__53_tmpxft_00006863_00000000_7_weighted_sample_op_cpp1_ii_4f21d0ae20WeightedSampleKernelEiiPKfS2_PfPiS3__param_6];
cvta.to.global.u64 %rd1, %rd18;
mov.u32 %r23, %ntid.x;
mov.u32 %r24, %ctaid.x;
mov.u32 %r25, %tid.x;
mad.lo.s32 %r26, %r23, %r24, %r25;
cvt.u64.u32	%rd53, %r26;
cvt.s64.s32	%rd19, %r21;
setp.ge.u64	%p1, %rd53, %rd19;
@%p1 bra BB0_16;

setp.eq.s64	%p2, %rd17, 0;
@%p2 bra BB0_9;

mov.u32 %r28, %nctaid.x;
mul.lo.s32 %r30, %r28, %r23;
mul.lo.s32 %r1, %r30, %r22;
mul.lo.s32 %r2, %r22, %r26;
cvt.u64.u32	%rd51, %r26;
mov.u32 %r27, 0;
cvta.to.global.u64 %rd31, %rd14;
mov.u32 %r64, %r27;

BB0_3:
mad.lo.s32 %r35, %r1, %r64, %r2;
mul.wide.s32 %rd20, %r35, 4;
add.s64 %rd52, %rd1, %rd20;
cvt.u64.u32	%rd21, %r22;
mul.lo.s64 %rd22, %rd51, %rd21;
cvt.u32.u64	%r4, %rd22;
mov.f32 %f28, 0f00000000;
mov.f32 %f30, %f28;
setp.lt.s32	%p3, %r22, 1;
mov.u32 %r63, %r27;
mov.f32 %f29, %f28;
@%p3 bra BB0_5;

BB0_4:
mov.u32 %r5, %r63;
ld.global.f32 %f15, [%rd52];
add.f32 %f30, %f30, %f15;
add.s64 %rd52, %rd52, 4;
add.s32 %r6, %r5, 1;
setp.lt.s32	%p4, %r6, %r22;
mov.u32 %r63, %r6;
mov.f32 %f29, %f30;
@%p4 bra BB0_4;

BB0_5:
cvta.to.global.u64 %rd23, %rd15;
shl.b64 %rd24, %rd51, 2;
add.s64 %rd25, %rd23, %rd24;
ld.global.f32 %f17, [%rd25];
mul.f32 %f4, %f29, %f17;
st.global.f32 [%rd25], %f4;
mov.u32 %r67, 0;
mov.u32 %r68, %r67;
@%p3 bra BB0_8;

BB0_6:
mov.u32 %r67, %r68;
add.s32 %r38, %r67, %r4;
mul.wide.s32 %rd26, %r38, 4;
add.s64 %rd27, %rd1, %rd26;
ld.global.f32 %f18, [%rd27];
add.f32 %f28, %f28, %f18;
add.s32 %r68, %r67, 1;
setp.ge.f32	%p6, %f28, %f4;
@%p6 bra BB0_8;

setp.lt.s32	%p7, %r68, %r22;
mov.u32 %r67, %r68;
@%p7 bra BB0_6;

BB0_8:
add.s32 %r39, %r22, -1;
min.s32 %r40, %r67, %r39;
cvta.to.global.u64 %rd28, %rd16;
add.s64 %rd30, %rd28, %rd24;
st.global.u32 [%rd30], %r40;
add.s32 %r41, %r40, %r4;
mul.wide.s32 %rd32, %r41, 4;
add.s64 %rd33, %rd31, %rd32;
ld.global.f32 %f19, [%rd33];
cvta.to.global.u64 %rd34, %rd17;
add.s64 %rd35, %rd34, %rd24;
st.global.f32 [%rd35], %f19;
cvt.u64.u32	%rd36, %r30;
add.s64 %rd51, %rd36, %rd51;
setp.lt.u64	%p8, %rd51, %rd19;
add.s32 %r64, %r64, 1;
@%p8 bra BB0_3;
bra.uni BB0_16;

BB0_9:
mov.u32 %r47, %nctaid.x;
mul.lo.s32 %r48, %r47, %r23;
mul.lo.s32 %r11, %r48, %r22;
mul.lo.s32 %r12, %r22, %r26;
mov.u32 %r45, 0;
mov.u32 %r71, %r45;

BB0_10:
mad.lo.s32 %r53, %r11, %r71, %r12;
mul.wide.s32 %rd38, %r53, 4;
add.s64 %rd54, %rd1, %rd38;
mov.f32 %f33, 0f00000000;
mov.f32 %f35, %f33;
setp.lt.s32	%p9, %r22, 1;
mov.u32 %r70, %r45;
mov.f32 %f34, %f33;
@%p9 bra BB0_12;

BB0_11:
mov.u32 %r14, %r70;
ld.global.f32 %f22, [%rd54];
add.f32 %f35, %f35, %f22;
add.s64 %rd54, %rd54, 4;
add.s32 %r15, %r14, 1;
setp.lt.s32	%p10, %r15, %r22;
mov.u32 %r70, %r15;
mov.f32 %f34, %f35;
@%p10 bra BB0_11;

BB0_12:
cvt.u64.u32	%rd39, %r22;
mul.lo.s64 %rd40, %rd53, %rd39;
cvt.u32.u64	%r16, %rd40;
cvta.to.global.u64 %rd41, %rd15;
shl.b64 %rd42, %rd53, 2;
add.s64 %rd43, %rd41, %rd42;
ld.global.f32 %f24, [%rd43];
mul.f32 %f10, %f34, %f24;
st.global.f32 [%rd43], %f10;
mov.u32 %r74, 0;
mov.u32 %r75, %r74;
@%p9 bra BB0_15;

BB0_13:
mov.u32 %r74, %r75;
add.s32 %r56, %r74, %r16;
mul.wide.s32 %rd44, %r56, 4;
add.s64 %rd45, %rd1, %rd44;
ld.global.f32 %f25, [%rd45];
add.f32 %f33, %f33, %f25;
add.s32 %r75, %r74, 1;
setp.ge.f32	%p12, %f33, %f10;
@%p12 bra BB0_15;

setp.lt.s32	%p13, %r75, %r22;
mov.u32 %r74, %r75;
@%p13 bra BB0_13;

BB0_15:
add.s32 %r57, %r22, -1;
min.s32 %r58, %r74, %r57;
cvta.to.global.u64 %rd46, %rd16;
add.s64 %rd48, %rd46, %rd42;
st.global.u32 [%rd48], %r58;
cvt.u64.u32	%rd49, %r48;
add.s64 %rd53, %rd49, %rd53;
setp.lt.u64	%p14, %rd53, %rd19;
add.s32 %r71, %r71, 1;
@%p14 bra BB0_10;

BB0_16:
ret;
}




// ===== COMPILED SASS (sm_100) =====

	.target	sm_100

	.elftype	@"ET_EXEC"


//--------------------- .note.nv.tkinfo           --------------------------
	.section	.note.nv.tkinfo,"",@"SHT_NOTE"
	.sectionflags	@"SHF_NOTE_NV_TKINFO"
	.tkinfo
        /*0018*/ 	.word	0x00000002
        /*0030*/ 	.string	""
        /*0030*/ 	.string	"ptxas"
        /*0030*/ 	.string	"Cuda compilation tools, release 13.0, V13.0.88"
        /*0030*/ 	.string	"Build cuda_13.0.r13.0/compiler.36424714_0"
        /*0030*/ 	.string	"-arch sm_100 "



//--------------------- .note.nv.cuinfo           --------------------------
	.section	.note.nv.cuinfo,"",@"SHT_NOTE"
	.sectionflags	@"SHF_NOTE_NV_CUINFO"
        /*0018*/ 	.short	0x0002
        /*001a*/ 	.short	0x003d
        /*001c*/ 	.short	0x0082
	.zero		2


//--------------------- .nv.info                  --------------------------
	.section	.nv.info,"",@"SHT_CUDA_INFO"
	.align	4


	//----- nvinfo : EIATTR_REGCOUNT
	.align		4
        /*0000*/ 	.byte	0x04, 0x2f
        /*0002*/ 	.short	(.L_16 - .L_15)
	.align		4
.L_15:
        /*0004*/ 	.word	index@(_ZN6caffe277_GLOBAL__N__53_tmpxft_00006863_00000000_7_weighted_sample_op_cpp1_ii_4f21d0ae20WeightedSampleKernelEiiPKfS2_PfPiS3_)
        /*0008*/ 	.word	0x00000015


	//----- nvinfo : EIATTR_FRAME_SIZE
	.align		4
.L_16:
        /*000c*/ 	.byte	0x04, 0x11
        /*000e*/ 	.short	(.L_18 - .L_17)
	.align		4
.L_17:
        /*0010*/ 	.word	index@(_ZN6caffe277_GLOBAL__N__53_tmpxft_00006863_00000000_7_weighted_sample_op_cpp1_ii_4f21d0ae20WeightedSampleKernelEiiPKfS2_PfPiS3_)
        /*0014*/ 	.word	0x00000000


	//----- nvinfo : EIATTR_MIN_STACK_SIZE
	.align		4
.L_18:
        /*0018*/ 	.byte	0x04, 0x12
        /*001a*/ 	.short	(.L_20 - .L_19)
	.align		4
.L_19:
        /*001c*/ 	.word	index@(_ZN6caffe277_GLOBAL__N__53_tmpxft_00006863_00000000_7_weighted_sample_op_cpp1_ii_4f21d0ae20WeightedSampleKernelEiiPKfS2_PfPiS3_)
        /*0020*/ 	.word	0x00000000
.L_20:


//--------------------- .nv.compat                --------------------------
	.section	.nv.compat,"",@"SHT_CUDA_COMPAT_INFO"
	.align	4
        /*0000*/ 	.byte	0x02, 0x09, 0x00, 0x00, 0x02, 0x02, 0x01, 0x00, 0x02, 0x05, 0x05, 0x00, 0x03, 0x07, 0x01, 0x01
        /*0010*/ 	.byte	0x02, 0x03, 0x00, 0x00, 0x02, 0x06, 0x01, 0x00, 0x04, 0x0b, 0x08, 0x00, 0x09, 0x00, 0x00, 0x00
        /*0020*/ 	.byte	0x00, 0x00, 0x00, 0x00


//--------------------- .nv.info._ZN6caffe277_GLOBAL__N__53_tmpxft_00006863_00000000_7_weighted_sample_op_cpp1_ii_4f21d0ae20WeightedSampleKernelEiiPKfS2_PfPiS3_ --------------------------
	.section	.nv.info._ZN6caffe277_GLOBAL__N__53_tmpxft_00006863_00000000_7_weighted_sample_op_cpp1_ii_4f21d0ae20WeightedSampleKernelEiiPKfS2_PfPiS3_,"",@"SHT_CUDA_INFO"
	.sectionflags	@""
	.align	4


	//----- nvinfo : EIATTR_CUDA_API_VERSION
	.align		4
        /*0000*/ 	.byte	0x04, 0x37
        /*0002*/ 	.short	(.L_22 - .L_21)
.L_21:
        /*0004*/ 	.word	0x00000082


	//----- nvinfo : EIATTR_KPARAM_INFO
	.align		4
.L_22:
        /*0008*/ 	.byte	0x04, 0x17
        /*000a*/ 	.short	(.L_24 - .L_23)
.L_23:
        /*000c*/ 	.word	0x00000000
        /*0010*/ 	.short	0x0006
        /*0012*/ 	.short	0x0028
        /*0014*/ 	.byte	0x00, 0xf0, 0x21, 0x00


	//----- nvinfo : EIATTR_KPARAM_INFO
	.align		4
.L_24:
        /*0018*/ 	.byte	0x04, 0x17
        /*001a*/ 	.short	(.L_26 - .L_25)
.L_25:
        /*001c*/ 	.word	0x00000000
        /*0020*/ 	.short	0x0005
        /*0022*/ 	.short	0x0020
        /*0024*/ 	.byte	0x00, 0xf0, 0x21, 0x00


	//----- nvinfo : EIATTR_KPARAM_INFO
	.align		4
.L_26:
        /*0028*/ 	.byte	0x04, 0x17
        /*002a*/ 	.short	(.L_28 - .L_27)
.L_27:
        /*002c*/ 	.word	0x00000000
        /*0030*/ 	.short	0x0004
        /*0032*/ 	.short	0x0018
        /*0034*/ 	.byte	0x00, 0xf0, 0x21, 0x00


	//----- nvinfo : EIATTR_KPARAM_INFO
	.align		4
.L_28:
        /*0038*/ 	.byte	0x04, 0x17
        /*003a*/ 	.short	(.L_30 - .L_29)
.L_29:
        /*003c*/ 	.word	0x00000000
        /*0040*/ 	.short	0x0003
        /*0042*/ 	.short	0x0010
        /*0044*/ 	.byte	0x00, 0xf0, 0x21, 0x00


	//----- nvinfo : EIATTR_KPARAM_INFO
	.align		4
.L_30:
        /*0048*/ 	.byte	0x04, 0x17
        /*004a*/ 	.short	(.L_32 - .L_31)
.L_31:
        /*004c*/ 	.word	0x00000000
        /*0050*/ 	.short	0x0002
        /*0052*/ 	.short	0x0008
        /*0054*/ 	.byte	0x00, 0xf0, 0x21, 0x00


	//----- nvinfo : EIATTR_KPARAM_INFO
	.align		4
.L_32:
        /*0058*/ 	.byte	0x04, 0x17
        /*005a*/ 	.short	(.L_34 - .L_33)
.L_33:
        /*005c*/ 	.word	0x00000000
        /*0060*/ 	.short	0x0001
        /*0062*/ 	.short	0x0004
        /*0064*/ 	.byte	0x00, 0xf0, 0x11, 0x00


	//----- nvinfo : EIATTR_KPARAM_INFO
	.align		4
.L_34:
        /*0068*/ 	.byte	0x04, 0x17
        /*006a*/ 	.short	(.L_36 - .L_35)
.L_35:
        /*006c*/ 	.word	0x00000000
        /*0070*/ 	.short	0x0000
        /*0072*/ 	.short	0x0000
        /*0074*/ 	.byte	0x00, 0xf0, 0x11, 0x00


	//----- nvinfo : EIATTR_SPARSE_MMA_MASK
	.align		4
.L_36:
        /*0078*/ 	.byte	0x03, 0x50
        /*007a*/ 	.short	0x0000


	//----- nvinfo : EIATTR_MAXREG_COUNT
	.align		4
        /*007c*/ 	.byte	0x03, 0x1b
        /*007e*/ 	.short	0x00ff


	//----- nvinfo : EIATTR_MERCURY_ISA_VERSION
	.align		4
        /*0080*/ 	.byte	0x03, 0x5f
        /*0082*/ 	.short	0x0101


	//----- nvinfo : EIATTR_VRC_CTA_INIT_COUNT
	.align		4
        /*0084*/ 	.byte	0x02, 0x4a
	.zero		1
	.zero		1


	//----- nvinfo : EIATTR_EXIT_INSTR_OFFSETS
	.align		4
        /*0088*/ 	.byte	0x04, 0x1c
        /*008a*/ 	.short	(.L_38 - .L_37)


	//   ....[0]....
.L_37:
        /*008c*/ 	.word	0x00000090


	//   ....[1]....
        /*0090*/ 	.word	0x00000780


	//   ....[2]....
        /*0094*/ 	.word	0x00000d80


	//----- nvinfo : EIATTR_CRS_STACK_SIZE
	.align		4
.L_38:
        /*0098*/ 	.byte	0x04, 0x1e
        /*009a*/ 	.short	(.L_40 - .L_39)
.L_39:
        /*009c*/ 	.word	0x00000000


	//----- nvinfo : EIATTR_CBANK_PARAM_SIZE
	.align		4
.L_40:
        /*00a0*/ 	.byte	0x03, 0x19
        /*00a2*/ 	.short	0x0030


	//----- nvinfo : EIATTR_PARAM_CBANK
	.align		4
        /*00a4*/ 	.byte	0x04, 0x0a
        /*00a6*/ 	.short	(.L_42 - .L_41)
	.align		4
.L_41:
        /*00a8*/ 	.word	index@(.nv.constant0._ZN6caffe277_GLOBAL__N__53_tmpxft_00006863_00000000_7_weighted_sample_op_cpp1_ii_4f21d0ae20WeightedSampleKernelEiiPKfS2_PfPiS3_)
        /*00ac*/ 	.short	0x0380
        /*00ae*/ 	.short	0x0030


	//----- nvinfo : EIATTR_SW_WAR
	.align		4
.L_42:
        /*00b0*/ 	.byte	0x04, 0x36
        /*00b2*/ 	.short	(.L_44 - .L_43)
.L_43:
        /*00b4*/ 	.word	0x00000008
.L_44:


//--------------------- .nv.callgraph             --------------------------
	.section	.nv.callgraph,"",@"SHT_CUDA_CALLGRAPH"
	.align	4
	.sectionentsize	8
	.align		4
        /*0000*/ 	.word	0x00000000
	.align		4
        /*0004*/ 	.word	0xffffffff
	.align		4
        /*0008*/ 	.word	0x00000000
	.align		4
        /*000c*/ 	.word	0xfffffffe
	.align		4
        /*0010*/ 	.word	0x00000000
	.align		4
        /*0014*/ 	.word	0xfffffffd
	.align		4
        /*0018*/ 	.word	0x00000000
	.align		4
        /*001c*/ 	.word	0xfffffffc


//--------------------- .nv.constant4             --------------------------
	.section	.nv.constant4,"a",@progbits
	.align	8
	.align		8
.nv.constant4:
        /*0000*/ 	.dword	_ZTVSt9basic_iosIcSt11char_traitsIcEE
	.align		8
        /*0008*/ 	.dword	_ZTTSo
	.align		8
        /*0010*/ 	.dword	_ZTVSt15basic_streambufIcSt11char_traitsIcEE
	.align		8
        /*0018*/ 	.dword	_ZTVNSt7__cxx1115basic_stringbufIcSt11char_traitsIcESaIcEEE
	.align		8
        /*0020*/ 	.dword	_ZTTNSt7__cxx1119basic_ostringstreamIcSt11char_traitsIcESaIcEEE
	.align		8
        /*0028*/ 	.dword	_ZTVN10__cxxabiv119__pointer_type_infoE
	.align		8
        /*0030*/ 	.dword	_ZTVN10__cxxabiv120__function_type_infoE
	.align		8
        /*0038*/ 	.dword	_ZTVN10__cxxabiv117__class_type_infoE
	.align		8
        /*0040*/ 	.dword	_ZTVN10__cxxabiv120__si_class_type_infoE
	.align		8
        /*0048*/ 	.dword	_ZTVSt9exception
	.align		8
        /*0050*/ 	.dword	_ZTVN3c105ErrorE
	.align		8
        /*0058*/ 	.dword	_ZTVN3c1020intrusive_ptr_targetE
	.align		8
        /*0060*/ 	.dword	_ZTVN3c1011StorageImplE
	.align		8
        /*0068*/ 	.dword	_ZTVN6caffe28OperatorINS_11CUDAContextEEE
	.align		8
        /*0070*/ 	.dword	_ZTVN6caffe216WeightedSampleOpIfNS_11CUDAContextEEE


//--------------------- .text._ZN6caffe277_GLOBAL__N__53_tmpxft_00006863_00000000_7_weighted_sample_op_cpp1_ii_4f21d0ae20WeightedSampleKernelEiiPKfS2_PfPiS3_ --------------------------
	.section	.text._ZN6caffe277_GLOBAL__N__53_tmpxft_00006863_00000000_7_weighted_sample_op_cpp1_ii_4f21d0ae20WeightedSampleKernelEiiPKfS2_PfPiS3_,"ax",@progbits
	.align	128
        .global         _ZN6caffe277_GLOBAL__N__53_tmpxft_00006863_00000000_7_weighted_sample_op_cpp1_ii_4f21d0ae20WeightedSampleKernelEiiPKfS2_PfPiS3_
        .type           _ZN6caffe277_GLOBAL__N__53_tmpxft_00006863_00000000_7_weighted_sample_op_cpp1_ii_4f21d0ae20WeightedSampleKernelEiiPKfS2_PfPiS3_,@function
        .size           _ZN6caffe277_GLOBAL__N__53_tmpxft_00006863_00000000_7_weighted_sample_op_cpp1_ii_4f21d0ae20WeightedSampleKernelEiiPKfS2_PfPiS3_,(.L_x_18 - _ZN6caffe277_GLOBAL__N__53_tmpxft_00006863_00000000_7_weighted_sample_op_cpp1_ii_4f21d0ae20WeightedSampleKernelEiiPKfS2_PfPiS3_)
        .other          _ZN6caffe277_GLOBAL__N__53_tmpxft_00006863_00000000_7_weighted_sample_op_cpp1_ii_4f21d0ae20WeightedSampleKernelEiiPKfS2_PfPiS3_,@"STO_CUDA_ENTRY STV_DEFAULT"
_ZN6caffe277_GLOBAL__N__53_tmpxft_00006863_00000000_7_weighted_sample_op_cpp1_ii_4f21d0ae20WeightedSampleKernelEiiPKfS2_PfPiS3_:
.text._ZN6caffe277_GLOBAL__N__53_tmpxft_00006863_00000000_7_weighted_sample_op_cpp1_ii_4f21d0ae20WeightedSampleKernelEiiPKfS2_PfPiS3_:
[----:B------:R-:W-:Y:S01]  /*0000*/  LDC R1, c[0x0][0x37c] ;  /* 0x0000df00ff017b82 */ /* 0x000fe20000000800 */
[----:B------:R-:W0:Y:S01]  /*0010*/  S2R R0, SR_CTAID.X ;  /* 0x0000000000007919 */ /* 0x000e220000002500 */
[----:B------:R-:W0:Y:S01]  /*0020*/  LDCU UR4, c[0x0][0x360] ;  /* 0x00006c00ff0477ac */ /* 0x000e220008000800 */
[----:B------:R-:W0:Y:S01]  /*0030*/  S2R R3, SR_TID.X ;  /* 0x0000000000037919 */ /* 0x000e220000002100 */
[----:B------:R-:W1:Y:S02]  /*0040*/  LDCU UR5, c[0x0][0x380] ;  /* 0x00007000ff0577ac */ /* 0x000e640008000800 */
[----:B-1----:R-:W-:Y:S01]  /*0050*/  USHF.R.S32.HI UR8, URZ, 0x1f, UR5 ;  /* 0x0000001fff087899 */ /* 0x002fe20008011405 */
[----:B0-----:R-:W-:-:S05]  /*0060*/  IMAD R0, R0, UR4, R3 ;  /* 0x0000000400007c24 */ /* 0x001fca000f8e0203 */
[----:B------:R-:W-:-:S04]  /*0070*/  ISETP.GE.U32.AND P0, PT, R0, UR5, PT ;  /* 0x0000000500007c0c */ /* 0x000fc8000bf06070 */
[----:B------:R-:W-:-:S13]  /*0080*/  ISETP.GE.U32.AND.EX P0, PT, RZ, UR8, PT, P0 ;  /* 0x00000008ff007c0c */ /* 0x000fda000bf06100 */
[----:B------:R-:W-:Y:S05]  /*0090*/  @P0 EXIT ;  /* 0x000000000000094d */ /* 0x000fea0003800000 */
[----:B------:R-:W0:Y:S01]  /*00a0*/  LDCU.64 UR10, c[0x0][0x3a8] ;  /* 0x00007500ff0a77ac */ /* 0x000e220008000a00 */
[----:B------:R-:W-:Y:S02]  /*00b0*/  IMAD.MOV.U32 R3, RZ, RZ, R0 ;  /* 0x000000ffff037224 */ /* 0x000fe400078e0000 */
[----:B------:R-:W-:Y:S01]  /*00c0*/  IMAD.MOV.U32 R2, RZ, RZ, RZ ;  /* 0x000000ffff027224 */ /* 0x000fe200078e00ff */
[----:B------:R-:W1:Y:S01]  /*00d0*/  LDCU.64 UR6, c[0x0][0x358] ;  /* 0x00006b00ff0677ac */ /* 0x000e620008000a00 */
[----:B0-----:R-:W-:-:S04]  /*00e0*/  UISETP.NE.U32.AND UP0, UPT, UR10, URZ, UPT ;  /* 0x000000ff0a00728c */ /* 0x001fc8000bf05070 */
[----:B------:R-:W-:-:S09]  /*00f0*/  UISETP.NE.AND.EX UP0, UPT, UR11, URZ, UPT, UP0 ;  /* 0x000000ff0b00728c */ /* 0x000fd2000bf05300 */
[----:B-1----:R-:W-:Y:S05]  /*0100*/  BRA.U !UP0, `(.L_x_0) ;  /* 0x0000000508a07547 */ /* 0x002fea000b800000 */
[----:B------:R-:W0:Y:S01]  /*0110*/  LDCU UR5, c[0x0][0x370] ;  /* 0x00006e00ff0577ac */ /* 0x000e220008000800 */
[----:B------:R-:W-:Y:S02]  /*0120*/  MOV R5, R0 ;  /* 0x0000000000057202 */ /* 0x000fe40000000f00 */
[----:B------:R-:W-:Y:S01]  /*0130*/  CS2R R2, SRZ ;  /* 0x0000000000027805 */ /* 0x000fe2000001ff00 */
[----:B------:R-:W1:Y:S01]  /*0140*/  LDCU UR9, c[0x0][0x384] ;  /* 0x00007080ff0977ac */ /* 0x000e620008000800 */
[----:B0-----:R-:W-:-:S12]  /*0150*/  UIMAD UR4, UR4, UR5, URZ ;  /* 0x00000005040472a4 */ /* 0x001fd8000f8e02ff */
.L_x_8:
[----:B0-----:R-:W0:Y:S01]  /*0160*/  LDC R10, c[0x0][0x384] ;  /* 0x0000e100ff0a7b82 */ /* 0x001e220000000800 */
[----:B------:R-:W-:Y:S02]  /*0170*/  IMAD R7, R3, UR4, R0 ;  /* 0x0000000403077c24 */ /* 0x000fe4000f8e0200 */
[----:B------:R-:W-:Y:S02]  /*0180*/  IMAD.MOV.U32 R6, RZ, RZ, RZ ;  /* 0x000000ffff067224 */ /* 0x000fe400078e00ff */
[----:B------:R-:W-:-:S03]  /*0190*/  IMAD.MOV.U32 R12, RZ, RZ, RZ ;  /* 0x000000ffff0c7224 */ /* 0x000fc600078e00ff */
[----:B------:R-:W2:Y:S01]  /*01a0*/  LDC.64 R8, c[0x0][0x388] ;  /* 0x0000e200ff087b82 */ /* 0x000ea20000000a00 */
[----:B0-----:R-:W-:Y:S01]  /*01b0*/  ISETP.GE.AND P1, PT, R10, 0x1, PT ;  /* 0x000000010a00780c */ /* 0x001fe20003f26270 */
[-C--:B------:R-:W-:Y:S02]  /*01c0*/  IMAD R7, R7, R10.reuse, RZ ;  /* 0x0000000a07077224 */ /* 0x080fe400078e02ff */
[----:B------:R-:W-:Y:S02]  /*01d0*/  IMAD R4, R5, R10, RZ ;  /* 0x0000000a05047224 */ /* 0x000fe400078e02ff */
[----:B--2---:R-:W-:-:S08]  /*01e0*/  IMAD.WIDE R8, R7, 0x4, R8 ;  /* 0x0000000407087825 */ /* 0x004fd000078e0208 */
[----:B------:R-:W-:Y:S05]  /*01f0*/  @!P1 BRA `(.L_x_1) ;  /* 0x0000000000b89947 */ /* 0x000fea0003800000 */
[----:B------:R-:W-:Y:S01]  /*0200*/  HFMA2 R7, -RZ, RZ, 0, 0 ;  /* 0x00000000ff077431 */ /* 0x000fe200000001ff */
[----:B------:R-:W-:Y:S01]  /*0210*/  PLOP3.LUT P0, PT, PT, PT, PT, 0x80, 0x8 ;  /* 0x000000000008781c */ /* 0x000fe20003f0f070 */
[----:B------:R-:W-:Y:S01]  /*0220*/  IMAD.MOV.U32 R13, RZ, RZ, R8 ;  /* 0x000000ffff0d7224 */ /* 0x000fe200078e0008 */
[----:B------:R-:W-:Y:S02]  /*0230*/  MOV R16, R9 ;  /* 0x0000000900107202 */ /* 0x000fe40000000f00 */
[----:B------:R-:W-:-:S05]  /*0240*/  IMAD.IADD R11, R10, 0x1, -R7 ;  /* 0x000000010a0b7824 */ /* 0x000fca00078e0a07 */
[----:B------:R-:W-:Y:S01]  /*0250*/  ISETP.GT.AND P2, PT, R11, 0x3, PT ;  /* 0x000000030b00780c */ /* 0x000fe20003f44270 */
[----:B------:R-:W-:-:S12]  /*0260*/  IMAD.MOV.U32 R11, RZ, RZ, RZ ;  /* 0x000000ffff0b7224 */ /* 0x000fd800078e00ff */
[----:B------:R-:W-:Y:S05]  /*0270*/  @!P2 BRA `(.L_x_2) ;  /* 0x000000000048a947 */ /* 0x000fea0003800000 */
[----:B------:R-:W-:Y:S01]  /*0280*/  PLOP3.LUT P0, PT, PT, PT, PT, 0x8, 0x80 ;  /* 0x000000000080781c */ /* 0x000fe20003f0e170 */
[----:B------:R-:W-:-:S12]  /*0290*/  VIADD R14, R10, 0xfffffffd ;  /* 0xfffffffd0a0e7836 */ /* 0x000fd80000000000 */
.L_x_3:
[----:B------:R-:W-:Y:S01]  /*02a0*/  MOV R8, R13 ;  /* 0x0000000d00087202 */ /* 0x000fe20000000f00 */
[----:B------:R-:W-:-:S05]  /*02b0*/  IMAD.MOV.U32 R9, RZ, RZ, R16 ;  /* 0x000000ffff097224 */ /* 0x000fca00078e0010 */
[----:B------:R-:W2:Y:S04]  /*02c0*/  LDG.E R12, desc[UR6][R8.64] ;  /* 0x00000006080c7981 */ /* 0x000ea8000c1e1900 */
[----:B------:R-:W3:Y:S04]  /*02d0*/  LDG.E R13, desc[UR6][R8.64+0x4] ;  /* 0x00000406080d7981 */ /* 0x000ee8000c1e1900 */
[----:B------:R-:W4:Y:S04]  /*02e0*/  LDG.E R15, desc[UR6][R8.64+0x8] ;  /* 0x00000806080f7981 */ /* 0x000f28000c1e1900 */
[----:B------:R-:W5:Y:S01]  /*02f0*/  LDG.E R17, desc[UR6][R8.64+0xc] ;  /* 0x00000c0608117981 */ /* 0x000f62000c1e1900 */
[----:B------:R-:W-:-:S05]  /*0300*/  VIADD R7, R7, 0x4 ;  /* 0x0000000407077836 */ /* 0x000fca0000000000 */
[----:B------:R-:W-:Y:S01]  /*0310*/  ISETP.GE.AND P2, PT, R7, R14, PT ;  /* 0x0000000e0700720c */ /* 0x000fe20003f46270 */
[----:B--2---:R-:W-:-:S04]  /*0320*/  FADD R12, R12, R11 ;  /* 0x0000000b0c0c7221 */ /* 0x004fc80000000000 */
[----:B---3--:R-:W-:Y:S01]  /*0330*/  FADD R12, R12, R13 ;  /* 0x0000000d0c0c7221 */ /* 0x008fe20000000000 */
[----:B------:R-:W-:-:S03]  /*0340*/  IADD3 R13, P3, PT, R8, 0x10, RZ ;  /* 0x00000010080d7810 */ /* 0x000fc60007f7e0ff */
[----:B----4-:R-:W-:Y:S01]  /*0350*/  FADD R12, R12, R15 ;  /* 0x0000000f0c0c7221 */ /* 0x010fe20000000000 */
[----:B------:R-:W-:-:S03]  /*0360*/  IADD3.X R16, PT, PT, RZ, R9, RZ, P3, !PT ;  /* 0x00000009ff107210 */ /* 0x000fc60001ffe4ff */
[----:B-----5:R-:W-:-:S04]  /*0370*/  FADD R12, R12, R17 ;  /* 0x000000110c0c7221 */ /* 0x020fc80000000000 */
[----:B------:R-:W-:Y:S01]  /*0380*/  IMAD.MOV.U32 R11, RZ, RZ, R12 ;  /* 0x000000ffff0b7224 */ /* 0x000fe200078e000c */
[----:B------:R-:W-:Y:S06]  /*0390*/  @!P2 BRA `(.L_x_3) ;  /* 0xfffffffc00c0a947 */ /* 0x000fec000383ffff */
.L_x_2:
[----:B------:R-:W-:-:S05]  /*03a0*/  IMAD.IADD R8, R10, 0x1, -R7 ;  /* 0x000000010a087824 */ /* 0x000fca00078e0a07 */
[----:B------:R-:W-:-:S13]  /*03b0*/  ISETP.GT.AND P2, PT, R8, 0x1, PT ;  /* 0x000000010800780c */ /* 0x000fda0003f44270 */
[----:B------:R-:W-:Y:S05]  /*03c0*/  @!P2 BRA `(.L_x_4) ;  /* 0x00000000002ca947 */ /* 0x000fea0003800000 */
[----:B------:R-:W-:Y:S01]  /*03d0*/  MOV R8, R13 ;  /* 0x0000000d00087202 */ /* 0x000fe20000000f00 */
[----:B------:R-:W-:-:S05]  /*03e0*/  IMAD.MOV.U32 R9, RZ, RZ, R16 ;  /* 0x000000ffff097224 */ /* 0x000fca00078e0010 */
[----:B------:R-:W2:Y:S04]  /*03f0*/  LDG.E R12, desc[UR6][R8.64] ;  /* 0x00000006080c7981 */ /* 0x000ea8000c1e1900 */
[----:B------:R-:W3:Y:S01]  /*0400*/  LDG.E R14, desc[UR6][R8.64+0x4] ;  /* 0x00000406080e7981 */ /* 0x000ee2000c1e1900 */
[----:B------:R-:W-:Y:S01]  /*0410*/  IADD3 R13, P2, PT, R13, 0x8, RZ ;  /* 0x000000080d0d7810 */ /* 0x000fe20007f5e0ff */
[----:B------:R-:W-:Y:S01]  /*0420*/  VIADD R7, R7, 0x2 ;  /* 0x0000000207077836 */ /* 0x000fe20000000000 */
[----:B------:R-:W-:Y:S02]  /*0430*/  PLOP3.LUT P0, PT, PT, PT, PT, 0x8, 0x80 ;  /* 0x000000000080781c */ /* 0x000fe40003f0e170 */
[----:B------:R-:W-:Y:S01]  /*0440*/  IADD3.X R16, PT, PT, RZ, R16, RZ, P2, !PT ;  /* 0x00000010ff107210 */ /* 0x000fe200017fe4ff */
[----:B--2---:R-:W-:-:S04]  /*0450*/  FADD R11, R11, R12 ;  /* 0x0000000c0b0b7221 */ /* 0x004fc80000000000 */
[----:B---3--:R-:W-:-:S04]  /*0460*/  FADD R11, R11, R14 ;  /* 0x0000000e0b0b7221 */ /* 0x008fc80000000000 */
[----:B------:R-:W-:-:S07]  /*0470*/  IMAD.MOV.U32 R12, RZ, RZ, R11 ;  /* 0x000000ffff0c7224 */ /* 0x000fce00078e000b */
.L_x_4:
[----:B------:R-:W-:Y:S01]  /*0480*/  ISETP.LT.OR P0, PT, R7, R10, P0 ;  /* 0x0000000a0700720c */ /* 0x000fe20000701670 */
[----:B------:R-:W-:Y:S01]  /*0490*/  IMAD.MOV.U32 R8, RZ, RZ, R13 ;  /* 0x000000ffff087224 */ /* 0x000fe200078e000d */
[----:B------:R-:W-:-:S11]  /*04a0*/  MOV R9, R16 ;  /* 0x0000001000097202 */ /* 0x000fd60000000f00 */
[----:B------:R-:W-:Y:S05]  /*04b0*/  @!P0 BRA `(.L_x_1) ;  /* 0x0000000000088947 */ /* 0x000fea0003800000 */
[----:B------:R-:W2:Y:S02]  /*04c0*/  LDG.E R8, desc[UR6][R8.64] ;  /* 0x0000000608087981 */ /* 0x000ea4000c1e1900 */
[----:B--2---:R-:W-:-:S07]  /*04d0*/  FADD R12, R8, R11 ;  /* 0x0000000b080c7221 */ /* 0x004fce0000000000 */
.L_x_1:
[----:B------:R-:W0:Y:S01]  /*04e0*/  LDCU.64 UR10, c[0x0][0x398] ;  /* 0x00007300ff0a77ac */ /* 0x000e220008000a00 */
[C---:B------:R-:W-:Y:S01]  /*04f0*/  IMAD.SHL.U32 R7, R5.reuse, 0x4, RZ ;  /* 0x0000000405077824 */ /* 0x040fe200078e00ff */
[----:B------:R-:W-:-:S04]  /*0500*/  SHF.L.U64.HI R14, R5, 0x2, R2 ;  /* 0x00000002050e7819 */ /* 0x000fc80000010202 */
[----:B0-----:R-:W-:-:S04]  /*0510*/  IADD3 R8, P0, PT, R7, UR10, RZ ;  /* 0x0000000a07087c10 */ /* 0x001fc8000ff1e0ff */
[----:B------:R-:W-:-:S05]  /*0520*/  IADD3.X R9, PT, PT, R14, UR11, RZ, P0, !PT ;  /* 0x0000000b0e097c10 */ /* 0x000fca00087fe4ff */
[----:B------:R-:W2:Y:S02]  /*0530*/  LDG.E R11, desc[UR6][R8.64] ;  /* 0x00000006080b7981 */ /* 0x000ea4000c1e1900 */
[----:B--2---:R-:W-:Y:S01]  /*0540*/  FMUL R13, R11, R12 ;  /* 0x0000000c0b0d7220 */ /* 0x004fe20000400000 */
[----:B------:R-:W-:-:S04]  /*0550*/  IMAD.MOV.U32 R12, RZ, RZ, RZ ;  /* 0x000000ffff0c7224 */ /* 0x000fc800078e00ff */
[----:B------:R0:W-:Y:S01]  /*0560*/  STG.E desc[UR6][R8.64], R13 ;  /* 0x0000000d08007986 */ /* 0x0001e2000c101906 */
[----:B------:R-:W-:Y:S05]  /*0570*/  @!P1 BRA `(.L_x_5) ;  /* 0x0000000000349947 */ /* 0x000fea0003800000 */
[----:B0-----:R-:W0:Y:S01]  /*0580*/  LDC.64 R8, c[0x0][0x388] ;  /* 0x0000e200ff087b82 */ /* 0x001e220000000a00 */
[----:B------:R-:W-:Y:S01]  /*0590*/  HFMA2 R12, -RZ, RZ, 0, 0 ;  /* 0x00000000ff0c7431 */ /* 0x000fe200000001ff */
[----:B------:R-:W-:Y:S06]  /*05a0*/  BSSY.RECONVERGENT B0, `(.L_x_5) ;  /* 0x000000a000007945 */ /* 0x000fec0003800200 */
.L_x_7:
[----:B------:R-:W-:-:S04]  /*05b0*/  IMAD.IADD R11, R12, 0x1, R4 ;  /* 0x000000010c0b7824 */ /* 0x000fc800078e0204 */
[----:B0-----:R-:W-:-:S06]  /*05c0*/  IMAD.WIDE R10, R11, 0x4, R8 ;  /* 0x000000040b0a7825 */ /* 0x001fcc00078e0208 */
[----:B------:R-:W2:Y:S02]  /*05d0*/  LDG.E R11, desc[UR6][R10.64] ;  /* 0x000000060a0b7981 */ /* 0x000ea4000c1e1900 */
[----:B--2---:R-:W-:-:S05]  /*05e0*/  FADD R6, R11, R6 ;  /* 0x000000060b067221 */ /* 0x004fca0000000000 */
[----:B------:R-:W-:-:S13]  /*05f0*/  FSETP.GE.AND P0, PT, R6, R13, PT ;  /* 0x0000000d0600720b */ /* 0x000fda0003f06000 */
[----:B------:R-:W-:Y:S05]  /*0600*/  @P0 BRA `(.L_x_6) ;  /* 0x00000000000c0947 */ /* 0x000fea0003800000 */
[----:B------:R-:W-:-:S05]  /*0610*/  VIADD R12, R12, 0x1 ;  /* 0x000000010c0c7836 */ /* 0x000fca0000000000 */
[----:B-1----:R-:W-:-:S13]  /*0620*/  ISETP.GE.AND P0, PT, R12, UR9, PT ;  /* 0x000000090c007c0c */ /* 0x002fda000bf06270 */
[----:B------:R-:W-:Y:S05]  /*0630*/  @!P0 BRA `(.L_x_7) ;  /* 0xfffffffc00dc8947 */ /* 0x000fea000383ffff */
.L_x_6:
[----:B-1----:R-:W-:Y:S05]  /*0640*/  BSYNC.RECONVERGENT B0 ;  /* 0x0000000000007941 */ /* 0x002fea0003800200 */
.L_x_5:
[----:B0-----:R-:W0:Y:S01]  /*0650*/  LDC.64 R8, c[0x0][0x380] ;  /* 0x0000e000ff087b82 */ /* 0x001e220000000a00 */
[----:B------:R-:W2:Y:S07]  /*0660*/  LDCU.128 UR12, c[0x0][0x3a0] ;  /* 0x00007400ff0c77ac */ /* 0x000eae0008000c00 */
[----:B------:R-:W3:Y:S01]  /*0670*/  LDC.64 R10, c[0x0][0x390] ;  /* 0x0000e400ff0a7b82 */ /* 0x000ee20000000a00 */
[----:B0-----:R-:W-:Y:S02]  /*0680*/  VIADDMNMX R9, R9, 0xffffffff, R12, PT ;  /* 0xffffffff09097846 */ /* 0x001fe4000380010c */
[----:B--2---:R-:W-:-:S02]  /*0690*/  IADD3 R12, P0, PT, R7, UR12, RZ ;  /* 0x0000000c070c7c10 */ /* 0x004fc4000ff1e0ff */
[----:B------:R-:W-:Y:S02]  /*06a0*/  IADD3 R15, PT, PT, R9, R4, RZ ;  /* 0x00000004090f7210 */ /* 0x000fe40007ffe0ff */
[----:B------:R-:W-:-:S03]  /*06b0*/  IADD3.X R13, PT, PT, R14, UR13, RZ, P0, !PT ;  /* 0x0000000d0e0d7c10 */ /* 0x000fc600087fe4ff */
[----:B---3--:R-:W-:Y:S02]  /*06c0*/  IMAD.WIDE R10, R15, 0x4, R10 ;  /* 0x000000040f0a7825 */ /* 0x008fe400078e020a */
[----:B------:R0:W-:Y:S04]  /*06d0*/  STG.E desc[UR6][R12.64], R9 ;  /* 0x000000090c007986 */ /* 0x0001e8000c101906 */
[----:B------:R-:W2:Y:S01]  /*06e0*/  LDG.E R11, desc[UR6][R10.64] ;  /* 0x000000060a0b7981 */ /* 0x000ea2000c1e1900 */
[----:B------:R-:W-:Y:S01]  /*06f0*/  IADD3 R6, P0, PT, R7, UR14, RZ ;  /* 0x0000000e07067c10 */ /* 0x000fe2000ff1e0ff */
[----:B------:R-:W-:Y:S01]  /*0700*/  VIADD R3, R3, 0x1 ;  /* 0x0000000103037836 */ /* 0x000fe20000000000 */
[----:B------:R-:W-:Y:S02]  /*0710*/  IADD3 R5, P1, PT, R5, UR4, RZ ;  /* 0x0000000405057c10 */ /* 0x000fe4000ff3e0ff */
[----:B------:R-:W-:-:S02]  /*0720*/  IADD3.X R7, PT, PT, R14, UR15, RZ, P0, !PT ;  /* 0x0000000f0e077c10 */ /* 0x000fc400087fe4ff */
[----:B------:R-:W-:Y:S01]  /*0730*/  ISETP.GE.U32.AND P0, PT, R5, R8, PT ;  /* 0x000000080500720c */ /* 0x000fe20003f06070 */
[----:B------:R-:W-:-:S05]  /*0740*/  IMAD.X R2, RZ, RZ, R2, P1 ;  /* 0x000000ffff027224 */ /* 0x000fca00008e0602 */
[----:B------:R-:W-:Y:S01]  /*0750*/  ISETP.GE.U32.AND.EX P0, PT, R2, UR8, PT, P0 ;  /* 0x0000000802007c0c */ /* 0x000fe2000bf06100 */
[----:B--2---:R0:W-:-:S12]  /*0760*/  STG.E desc[UR6][R6.64], R11 ;  /* 0x0000000b06007986 */ /* 0x0041d8000c101906 */
[----:B------:R-:W-:Y:S05]  /*0770*/  @!P0 BRA `(.L_x_8) ;  /* 0xfffffff800788947 */ /* 0x000fea000383ffff */
[----:B-1----:R-:W-:Y:S05]  /*0780*/  EXIT ;  /* 0x000000000000794d */ /* 0x002fea0003800000 */
.L_x_0:
[----:B------:R-:W0:Y:S01]  /*0790*/  LDCU UR5, c[0x0][0x370] ;  /* 0x00006e00ff0577ac */ /* 0x000e220008000800 */
[----:B------:R-:W-:Y:S01]  /*07a0*/  MOV R5, RZ ;  /* 0x000000ff00057202 */ /* 0x000fe20000000f00 */
[----:B------:R-:W1:Y:S01]  /*07b0*/  LDCU UR9, c[0x0][0x384] ;  /* 0x00007080ff0977ac */ /* 0x000e620008000800 */
[----:B0-----:R-:W-:-:S12]  /*07c0*/  UIMAD UR4, UR4, UR5, URZ ;  /* 0x00000005040472a4 */ /* 0x001fd8000f8e02ff */
.L_x_16:
[----:B------:R-:W0:Y:S01]  /*07d0*/  LDC R6, c[0x0][0x384] ;  /* 0x0000e100ff067b82 */ /* 0x000e220000000800 */
[----:B------:R-:W-:Y:S02]  /*07e0*/  IMAD R7, R5, UR4, R0 ;  /* 0x0000000405077c24 */ /* 0x000fe4000f8e0200 */
[----:B------:R-:W-:Y:S02]  /*07f0*/  IMAD.MOV.U32 R4, RZ, RZ, RZ ;  /* 0x000000ffff047224 */ /* 0x000fe400078e00ff */
[----:B------:R-:W-:-:S03]  /*0800*/  IMAD.MOV.U32 R11, RZ, RZ, RZ ;  /* 0x000000ffff0b7224 */ /* 0x000fc600078e00ff */
[----:B------:R-:W2:Y:S01]  /*0810*/  LDC.64 R8, c[0x0][0x388] ;  /* 0x0000e200ff087b82 */ /* 0x000ea20000000a00 */
[----:B0-----:R-:W-:Y:S01]  /*0820*/  ISETP.GE.AND P1, PT, R6, 0x1, PT ;  /* 0x000000010600780c */ /* 0x001fe20003f26270 */
[----:B------:R-:W-:-:S04]  /*0830*/  IMAD R7, R7, R6, RZ ;  /* 0x0000000607077224 */ /* 0x000fc800078e02ff */
        /* <DEDUP_REMOVED lines=12> */
.L_x_11:
        /* <DEDUP_REMOVED lines=16> */
.L_x_10:
[----:B------:R-:W-:-:S04]  /*0a00*/  IADD3 R8, PT, PT, -R7, R6, RZ ;  /* 0x0000000607087210 */ /* 0x000fc80007ffe1ff */
[----:B------:R-:W-:-:S13]  /*0a10*/  ISETP.GT.AND P2, PT, R8, 0x1, PT ;  /* 0x000000010800780c */ /* 0x000fda0003f44270 */
[----:B------:R-:W-:Y:S05]  /*0a20*/  @!P2 BRA `(.L_x_12) ;  /* 0x00000000002ca947 */ /* 0x000fea0003800000 */
[----:B------:R-:W-:Y:S01]  /*0a30*/  IMAD.MOV.U32 R8, RZ, RZ, R12 ;  /* 0x000000ffff087224 */ /* 0x000fe200078e000c */
[----:B------:R-:W-:-:S05]  /*0a40*/  MOV R9, R15 ;  /* 0x0000000f00097202 */ /* 0x000fca0000000f00 */
        /* <DEDUP_REMOVED lines=9> */
.L_x_12:
[----:B------:R-:W-:Y:S01]  /*0ae0*/  ISETP.LT.OR P0, PT, R7, R6, P0 ;  /* 0x000000060700720c */ /* 0x000fe20000701670 */
[----:B------:R-:W-:Y:S01]  /*0af0*/  IMAD.MOV.U32 R9, RZ, RZ, R15 ;  /* 0x000000ffff097224 */ /* 0x000fe200078e000f */
[----:B------:R-:W-:-:S11]  /*0b00*/  MOV R8, R12 ;  /* 0x0000000c00087202 */ /* 0x000fd60000000f00 */
[----:B------:R-:W-:Y:S05]  /*0b10*/  @!P0 BRA `(.L_x_9) ;  /* 0x0000000000088947 */ /* 0x000fea0003800000 */
[----:B------:R-:W2:Y:S02]  /*0b20*/  LDG.E R9, desc[UR6][R8.64] ;  /* 0x0000000608097981 */ /* 0x000ea4000c1e1900 */
[----:B--2---:R-:W-:-:S07]  /*0b30*/  FADD R11, R9, R10 ;  /* 0x0000000a090b7221 */ /* 0x004fce0000000000 */
.L_x_9:
[----:B------:R-:W0:Y:S01]  /*0b40*/  LDCU.64 UR10, c[0x0][0x398] ;  /* 0x00007300ff0a77ac */ /* 0x000e220008000a00 */
[C---:B------:R-:W-:Y:S02]  /*0b50*/  SHF.L.U32 R12, R3.reuse, 0x2, RZ ;  /* 0x00000002030c7819 */ /* 0x040fe400000006ff */
[----:B------:R-:W-:Y:S02]  /*0b60*/  SHF.L.U64.HI R14, R3, 0x2, R2 ;  /* 0x00000002030e7819 */ /* 0x000fe40000010202 */
        /* <DEDUP_REMOVED lines=9> */
[----:B------:R-:W-:Y:S01]  /*0c00*/  BSSY.RECONVERGENT B0, `(.L_x_13) ;  /* 0x000000b000007945 */ /* 0x000fe20003800200 */
[----:B------:R-:W-:-:S07]  /*0c10*/  IMAD R11, R3, R6, RZ ;  /* 0x00000006030b7224 */ /* 0x000fce00078e02ff */
.L_x_15:
[----:B------:R-:W-:-:S04]  /*0c20*/  IMAD.IADD R7, R10, 0x1, R11 ;  /* 0x000000010a077824 */ /* 0x000fc800078e020b */
[----:B0-----:R-:W-:-:S06]  /*0c30*/  IMAD.WIDE R6, R7, 0x4, R8 ;  /* 0x0000000407067825 */ /* 0x001fcc00078e0208 */
[----:B------:R-:W2:Y:S02]  /*0c40*/  LDG.E R7, desc[UR6][R6.64] ;  /* 0x0000000606077981 */ /* 0x000ea4000c1e1900 */
[----:B--2---:R-:W-:-:S05]  /*0c50*/  FADD R4, R7, R4 ;  /* 0x0000000407047221 */ /* 0x004fca0000000000 */
[----:B------:R-:W-:-:S13]  /*0c60*/  FSETP.GE.AND P0, PT, R4, R13, PT ;  /* 0x0000000d0400720b */ /* 0x000fda0003f06000 */
[----:B------:R-:W-:Y:S05]  /*0c70*/  @P0 BRA `(.L_x_14) ;  /* 0x00000000000c0947 */ /* 0x000fea0003800000 */
[----:B------:R-:W-:-:S04]  /*0c80*/  IADD3 R10, PT, PT, R10, 0x1, RZ ;  /* 0x000000010a0a7810 */ /* 0x000fc80007ffe0ff */
[----:B-1----:R-:W-:-:S13]  /*0c90*/  ISETP.GE.AND P0, PT, R10, UR9, PT ;  /* 0x000000090a007c0c */ /* 0x002fda000bf06270 */
[----:B------:R-:W-:Y:S05]  /*0ca0*/  @!P0 BRA `(.L_x_15) ;  /* 0xfffffffc00dc8947 */ /* 0x000fea000383ffff */
.L_x_14:
[----:B-1----:R-:W-:Y:S05]  /*0cb0*/  BSYNC.RECONVERGENT B0 ;  /* 0x0000000000007941 */ /* 0x002fea0003800200 */
.L_x_13:
[----:B0-----:R-:W0:Y:S01]  /*0cc0*/  LDC.64 R8, c[0x0][0x380] ;  /* 0x0000e000ff087b82 */ /* 0x001e220000000a00 */
[----:B------:R-:W2:Y:S01]  /*0cd0*/  LDCU.64 UR10, c[0x0][0x3a0] ;  /* 0x00007400ff0a77ac */ /* 0x000ea20008000a00 */
[----:B------:R-:W-:Y:S02]  /*0ce0*/  IADD3 R3, P1, PT, R3, UR4, RZ ;  /* 0x0000000403037c10 */ /* 0x000fe4000ff3e0ff */
[----:B------:R-:W-:-:S03]  /*0cf0*/  IADD3 R5, PT, PT, R5, 0x1, RZ ;  /* 0x0000000105057810 */ /* 0x000fc60007ffe0ff */
[----:B------:R-:W-:Y:S01]  /*0d00*/  IMAD.X R2, RZ, RZ, R2, P1 ;  /* 0x000000ffff027224 */ /* 0x000fe200008e0602 */
[----:B--2---:R-:W-:-:S04]  /*0d10*/  IADD3 R6, P0, PT, R12, UR10, RZ ;  /* 0x0000000a0c067c10 */ /* 0x004fc8000ff1e0ff */
[----:B------:R-:W-:Y:S02]  /*0d20*/  IADD3.X R7, PT, PT, R14, UR11, RZ, P0, !PT ;  /* 0x0000000b0e077c10 */ /* 0x000fe400087fe4ff */
[----:B0-----:R-:W-:Y:S02]  /*0d30*/  VIADDMNMX R9, R9, 0xffffffff, R10, PT ;  /* 0xffffffff09097846 */ /* 0x001fe4000380010a */
[----:B------:R-:W-:-:S03]  /*0d40*/  ISETP.GE.U32.AND P0, PT, R3, R8, PT ;  /* 0x000000080300720c */ /* 0x000fc60003f06070 */
[----:B------:R0:W-:Y:S01]  /*0d50*/  STG.E desc[UR6][R6.64], R9 ;  /* 0x0000000906007986 */ /* 0x0001e2000c101906 */
[----:B------:R-:W-:-:S13]  /*0d60*/  ISETP.GE.U32.AND.EX P0, PT, R2, UR8, PT, P0 ;  /* 0x0000000802007c0c */ /* 0x000fda000bf06100 */
[----:B0-----:R-:W-:Y:S05]  /*0d70*/  @!P0 BRA `(.L_x_16) ;  /* 0xfffffff800948947 */ /* 0x001fea000383ffff */
[----:B-1----:R-:W-:Y:S05]  /*0d80*/  EXIT ;  /* 0x000000000000794d */ /* 0x002fea0003800000 */
.L_x_17:
[----:B------:R-:W-:-:S00]  /*0d90*/  BRA `(.L_x_17) ;  /* 0xfffffffc00fc7947 */ /* 0x000fc0000383ffff */
[----:B------:R-:W-:-:S00]  /*0da0*/  NOP ;  /* 0x0000000000007918 */ /* 0x000fc00000000000 */
        /* <DEDUP_REMOVED lines=13> */
.L_x_18:


//--------------------- .nv.shared.reserved.0     --------------------------
	.section	.nv.shared.reserved.0,"aw",@nobits
	.weak		__nv_reservedSMEM_offset_0_alias
	.size		__nv_reservedSMEM_offset_0_alias, 0, 64
	.other		__nv_reservedSMEM_offset_0_alias,@"STO_CUDA_RESERVED_SHARED STV_DEFAULT"
__nv_reservedSMEM_offset_0_alias:
	.zero		0
	.zero		64


//--------------------- .nv.global                --------------------------
	.section	.nv.global,"aw",@nobits
	.align	8
.nv.global:
	.type		_ZTVN10__cxxabiv120__function_type_infoE,@object
	.size		_ZTVN10__cxxabiv120__function_type_infoE,(_ZTVN10__cxxabiv120__si_class_type_infoE - _ZTVN10__cxxabiv120__function_type_infoE)
_ZTVN10__cxxabiv120__function_type_infoE:
	.zero		8
	.type		_ZTVN10__cxxabiv120__si_class_type_infoE,@object
	.size		_ZTVN10__cxxabiv120__si_class_type_infoE,(_ZTTNSt7__cxx1119basic_ostringstreamIcSt11char_traitsIcESaIcEEE - _ZTVN10__cxxabiv120__si_class_type_infoE)
_ZTVN10__cxxabiv120__si_class_type_infoE:
	.zero		8
	.type		_ZTTNSt7__cxx1119basic_ostringstreamIcSt11char_traitsIcESaIcEEE,@object
	.size		_ZTTNSt7__cxx1119basic_ostringstreamIcSt11char_traitsIcESaIcEEE,(_ZTTSo - _ZTTNSt7__cxx1119basic_ostringstreamIcSt11char_traitsIcESaIcEEE)
_ZTTNSt7__cxx1119basic_ostringstreamIcSt11char_traitsIcESaIcEEE:
	.zero		8
	.type		_ZTTSo,@object
	.size		_ZTTSo,(_ZTVN10__cxxabiv119__pointer_type_infoE - _ZTTSo)
_ZTTSo:
	.zero		8
	.type		_ZTVN10__cxxabiv119__pointer_type_infoE,@object
	.size		_ZTVN10__cxxabiv119__pointer_type_infoE,(_ZTVN10__cxxabiv117__class_type_infoE - _ZTVN10__cxxabiv119__pointer_type_infoE)
_ZTVN10__cxxabiv119__pointer_type_infoE:
	.zero		8
	.type		_ZTVN10__cxxabiv117__class_type_infoE,@object
	.size		_ZTVN10__cxxabiv117__class_type_infoE,(_ZTVSt9basic_iosIcSt11char_traitsIcEE - _ZTVN10__cxxabiv117__class_type_infoE)
_ZTVN10__cxxabiv117__class_type_infoE:
	.zero		8
	.type		_ZTVSt9basic_iosIcSt11char_traitsIcEE,@object
	.size		_ZTVSt9basic_iosIcSt11char_traitsIcEE,(_ZTVN3c105ErrorE - _ZTVSt9basic_iosIcSt11char_traitsIcEE)
_ZTVSt9basic_iosIcSt11char_traitsIcEE:
	.zero		32
	.type		_ZTVN3c105ErrorE,@object
	.size		_ZTVN3c105ErrorE,(_ZTVN3c1011StorageImplE - _ZTVN3c105ErrorE)
_ZTVN3c105ErrorE:
	.zero		40
	.type		_ZTVN3c1011StorageImplE,@object
	.size		_ZTVN3c1011StorageImplE,(_ZTVSt9exception - _ZTVN3c1011StorageImplE)
_ZTVN3c1011StorageImplE:
	.zero		40
	.type		_ZTVSt9exception,@object
	.size		_ZTVSt9exception,(_ZTVN3c1020intrusive_ptr_targetE - _ZTVSt9exception)
_ZTVSt9exception:
	.zero		40
	.type		_ZTVN3c1020intrusive_ptr_targetE,@object
	.size		_ZTVN3c1020intrusive_ptr_targetE,(_ZTVSt15basic_streambufIcSt11char_traitsIcEE - _ZTVN3c1020intrusive_ptr_targetE)
_ZTVN3c1020intrusive_ptr_targetE:
	.zero		40
	.type		_ZTVSt15basic_streambufIcSt11char_traitsIcEE,@object
	.size		_ZTVSt15basic_streambufIcSt11char_traitsIcEE,(_ZTVNSt7__cxx1115basic_stringbufIcSt11char_traitsIcESaIcEEE - _ZTVSt15basic_streambufIcSt11char_traitsIcEE)
_ZTVSt15basic_streambufIcSt11char_traitsIcEE:
	.zero		128
	.type		_ZTVNSt7__cxx1115basic_stringbufIcSt11char_traitsIcESaIcEEE,@object
	.size		_ZTVNSt7__cxx1115basic_stringbufIcSt11char_traitsIcESaIcEEE,(_ZTVN6caffe216WeightedSampleOpIfNS_11CUDAContextEEE - _ZTVNSt7__cxx1115basic_stringbufIcSt11char_traitsIcESaIcEEE)
_ZTVNSt7__cxx1115basic_stringbufIcSt11char_traitsIcESaIcEEE:
	.zero		128
	.type		_ZTVN6caffe216WeightedSampleOpIfNS_11CUDAContextEEE,@object
	.size		_ZTVN6caffe216WeightedSampleOpIfNS_11CUDAContextEEE,(_ZTVN6caffe28OperatorINS_11CUDAContextEEE - _ZTVN6caffe216WeightedSampleOpIfNS_11CUDAContextEEE)
_ZTVN6caffe216WeightedSampleOpIfNS_11CUDAContextEEE:
	.zero		136
	.type		_ZTVN6caffe28OperatorINS_11CUDAContextEEE,@object
	.size		_ZTVN6caffe28OperatorINS_11CUDAContextEEE,(.L_13 - _ZTVN6caffe28OperatorINS_11CUDAContextEEE)
_ZTVN6caffe28OperatorINS_11CUDAContextEEE:
	.zero		136
.L_13:


//--------------------- .nv.constant0._ZN6caffe277_GLOBAL__N__53_tmpxft_00006863_00000000_7_weighted_sample_op_cpp1_ii_4f21d0ae20WeightedSampleKernelEiiPKfS2_PfPiS3_ --------------------------
	.section	.nv.constant0._ZN6caffe277_GLOBAL__N__53_tmpxft_00006863_00000000_7_weighted_sample_op_cpp1_ii_4f21d0ae20WeightedSampleKernelEiiPKfS2_PfPiS3_,"a",@progbits
	.sectionflags	@""
	.align	4
.nv.constant0._ZN6caffe277_GLOBAL__N__53_tmpxft_00006863_00000000_7_weighted_sample_op_cpp1_ii_4f21d0ae20WeightedSampleKernelEiiPKfS2_PfPiS3_:
	.zero		944


//--------------------- SYMBOLS --------------------------

	.type		.nv.reservedSmem.offset0,@object
	.size		.nv.reservedSmem.offset0,0x4
